//
// Generated by NVIDIA NVVM Compiler
//
// Compiler Build ID: CL-36424714
// Cuda compilation tools, release 13.0, V13.0.88
// Based on NVVM 20.0.0
//

.version 9.0
.target sm_100
.address_size 64

	// .globl	_Z3csrPiS_S_S_S_

.visible .entry _Z3csrPiS_S_S_S_(
	.param .u64 .ptr .align 1 _Z3csrPiS_S_S_S__param_0,
	.param .u64 .ptr .align 1 _Z3csrPiS_S_S_S__param_1,
	.param .u64 .ptr .align 1 _Z3csrPiS_S_S_S__param_2,
	.param .u64 .ptr .align 1 _Z3csrPiS_S_S_S__param_3,
	.param .u64 .ptr .align 1 _Z3csrPiS_S_S_S__param_4
)
{
	.reg .pred 	%p<3>;
	.reg .b32 	%r<19>;
	.reg .b64 	%rd<19>;

	ld.param.u64 	%rd6, [_Z3csrPiS_S_S_S__param_0];
	ld.param.u64 	%rd7, [_Z3csrPiS_S_S_S__param_1];
	ld.param.u64 	%rd9, [_Z3csrPiS_S_S_S__param_2];
	ld.param.u64 	%rd8, [_Z3csrPiS_S_S_S__param_3];
	ld.param.u64 	%rd10, [_Z3csrPiS_S_S_S__param_4];
	cvta.to.global.u64 	%rd11, %rd9;
	cvta.to.global.u64 	%rd12, %rd10;
	mov.u32 	%r6, %ctaid.x;
	mov.u32 	%r7, %ntid.x;
	mov.u32 	%r8, %tid.x;
	mad.lo.s32 	%r9, %r6, %r7, %r8;
	mul.wide.s32 	%rd13, %r9, 4;
	add.s64 	%rd1, %rd12, %rd13;
	mov.b32 	%r10, 0;
	st.global.u32 	[%rd1], %r10;
	add.s64 	%rd2, %rd11, %rd13;
	ld.global.u32 	%r18, [%rd2];
	ld.global.u32 	%r11, [%rd2+4];
	setp.ge.s32 	%p1, %r18, %r11;
	@%p1 bra 	$L__BB0_3;
	cvta.to.global.u64 	%rd3, %rd6;
	cvta.to.global.u64 	%rd4, %rd7;
	cvta.to.global.u64 	%rd5, %rd8;
	mov.b32 	%r17, 0;
$L__BB0_2:
	mul.wide.s32 	%rd14, %r18, 4;
	add.s64 	%rd15, %rd3, %rd14;
	ld.global.u32 	%r13, [%rd15];
	add.s64 	%rd16, %rd4, %rd14;
	ld.global.u32 	%r14, [%rd16];
	mul.wide.s32 	%rd17, %r14, 4;
	add.s64 	%rd18, %rd5, %rd17;
	ld.global.u32 	%r15, [%rd18];
	mad.lo.s32 	%r17, %r15, %r13, %r17;
	st.global.u32 	[%rd1], %r17;
	add.s32 	%r18, %r18, 1;
	ld.global.u32 	%r16, [%rd2+4];
	setp.lt.s32 	%p2, %r18, %r16;
	@%p2 bra 	$L__BB0_2;
$L__BB0_3:
	ret;

}


// ===== COMPILED SASS (sm_100) =====

	.target	sm_100

	.elftype	@"ET_EXEC"


//--------------------- .note.nv.tkinfo           --------------------------
	.section	.note.nv.tkinfo,"",@"SHT_NOTE"
	.sectionflags	@"SHF_NOTE_NV_TKINFO"
	.tkinfo
        /*0018*/ 	.word	0x00000002
        /*0030*/ 	.string	""
        /*0030*/ 	.string	"ptxas"
        /*0030*/ 	.string	"Cuda compilation tools, release 13.0, V13.0.88"
        /*0030*/ 	.string	"Build cuda_13.0.r13.0/compiler.36424714_0"
        /*0030*/ 	.string	"-arch sm_100 -m 64 "



//--------------------- .note.nv.cuinfo           --------------------------
	.section	.note.nv.cuinfo,"",@"SHT_NOTE"
	.sectionflags	@"SHF_NOTE_NV_CUINFO"
        /*0018*/ 	.short	0x0002
        /*001a*/ 	.short	0x0064
        /*001c*/ 	.short	0x0082
	.zero		2


//--------------------- .nv.info                  --------------------------
	.section	.nv.info,"",@"SHT_CUDA_INFO"
	.align	4


	//----- nvinfo : EIATTR_REGCOUNT
	.align		4
        /*0000*/ 	.byte	0x04, 0x2f
        /*0002*/ 	.short	(.L_1 - .L_0)
	.align		4
.L_0:
        /*0004*/ 	.word	index@(_Z3csrPiS_S_S_S_)
        /*0008*/ 	.word	0x00000012


	//----- nvinfo : EIATTR_FRAME_SIZE
	.align		4
.L_1:
        /*000c*/ 	.byte	0x04, 0x11
        /*000e*/ 	.short	(.L_3 - .L_2)
	.align		4
.L_2:
        /*0010*/ 	.word	index@(_Z3csrPiS_S_S_S_)
        /*0014*/ 	.word	0x00000000


	//----- nvinfo : EIATTR_MIN_STACK_SIZE
	.align		4
.L_3:
        /*0018*/ 	.byte	0x04, 0x12
        /*001a*/ 	.short	(.L_5 - .L_4)
	.align		4
.L_4:
        /*001c*/ 	.word	index@(_Z3csrPiS_S_S_S_)
        /*0020*/ 	.word	0x00000000
.L_5:


//--------------------- .nv.compat                --------------------------
	.section	.nv.compat,"",@"SHT_CUDA_COMPAT_INFO"
	.align	4
        /*0000*/ 	.byte	0x02, 0x09, 0x00, 0x00, 0x02, 0x02, 0x01, 0x00, 0x02, 0x05, 0x05, 0x00, 0x03, 0x07, 0x01, 0x01
        /*0010*/ 	.byte	0x02, 0x03, 0x00, 0x00, 0x02, 0x06, 0x01, 0x00, 0x04, 0x0b, 0x08, 0x00, 0x09, 0x00, 0x00, 0x00
        /*0020*/ 	.byte	0x00, 0x00, 0x00, 0x00


//--------------------- .nv.info._Z3csrPiS_S_S_S_ --------------------------
	.section	.nv.info._Z3csrPiS_S_S_S_,"",@"SHT_CUDA_INFO"
	.sectionflags	@""
	.align	4


	//----- nvinfo : EIATTR_CUDA_API_VERSION
	.align		4
        /*0000*/ 	.byte	0x04, 0x37
        /*0002*/ 	.short	(.L_7 - .L_6)
.L_6:
        /*0004*/ 	.word	0x00000082


	//----- nvinfo : EIATTR_KPARAM_INFO
	.align		4
.L_7:
        /*0008*/ 	.byte	0x04, 0x17
        /*000a*/ 	.short	(.L_9 - .L_8)
.L_8:
        /*000c*/ 	.word	0x00000000
        /*0010*/ 	.short	0x0004
        /*0012*/ 	.short	0x0020
        /*0014*/ 	.byte	0x00, 0xf5, 0x21, 0x00


	//----- nvinfo : EIATTR_KPARAM_INFO
	.align		4
.L_9:
        /*0018*/ 	.byte	0x04, 0x17
        /*001a*/ 	.short	(.L_11 - .L_10)
.L_10:
        /*001c*/ 	.word	0x00000000
        /*0020*/ 	.short	0x0003
        /*0022*/ 	.short	0x0018
        /*0024*/ 	.byte	0x00, 0xf5, 0x21, 0x00


	//----- nvinfo : EIATTR_KPARAM_INFO
	.align		4
.L_11:
        /*0028*/ 	.byte	0x04, 0x17
        /*002a*/ 	.short	(.L_13 - .L_12)
.L_12:
        /*002c*/ 	.word	0x00000000
        /*0030*/ 	.short	0x0002
        /*0032*/ 	.short	0x0010
        /*0034*/ 	.byte	0x00, 0xf5, 0x21, 0x00


	//----- nvinfo : EIATTR_KPARAM_INFO
	.align		4
.L_13:
        /*0038*/ 	.byte	0x04, 0x17
        /*003a*/ 	.short	(.L_15 - .L_14)
.L_14:
        /*003c*/ 	.word	0x00000000
        /*0040*/ 	.short	0x0001
        /*0042*/ 	.short	0x0008
        /*0044*/ 	.byte	0x00, 0xf5, 0x21, 0x00


	//----- nvinfo : EIATTR_KPARAM_INFO
	.align		4
.L_15:
        /*0048*/ 	.byte	0x04, 0x17
        /*004a*/ 	.short	(.L_17 - .L_16)
.L_16:
        /*004c*/ 	.word	0x00000000
        /*0050*/ 	.short	0x0000
        /*0052*/ 	.short	0x0000
        /*0054*/ 	.byte	0x00, 0xf5, 0x21, 0x00


	//----- nvinfo : EIATTR_SPARSE_MMA_MASK
	.align		4
.L_17:
        /*0058*/ 	.byte	0x03, 0x50
        /*005a*/ 	.short	0x0000


	//----- nvinfo : EIATTR_MAXREG_COUNT
	.align		4
        /*005c*/ 	.byte	0x03, 0x1b
        /*005e*/ 	.short	0x00ff


	//----- nvinfo : EIATTR_MERCURY_ISA_VERSION
	.align		4
        /*0060*/ 	.byte	0x03, 0x5f
        /*0062*/ 	.short	0x0101


	//----- nvinfo : EIATTR_VRC_CTA_INIT_COUNT
	.align		4
        /*0064*/ 	.byte	0x02, 0x4a
	.zero		1
	.zero		1


	//----- nvinfo : EIATTR_EXIT_INSTR_OFFSETS
	.align		4
        /*0068*/ 	.byte	0x04, 0x1c
        /*006a*/ 	.short	(.L_19 - .L_18)


	//   ....[0]....
.L_18:
        /*006c*/ 	.word	0x000000e0


	//   ....[1]....
        /*0070*/ 	.word	0x000001f0


	//----- nvinfo : EIATTR_CRS_STACK_SIZE
	.align		4
.L_19:
        /*0074*/ 	.byte	0x04, 0x1e
        /*0076*/ 	.short	(.L_21 - .L_20)
.L_20:
        /*0078*/ 	.word	0x00000000


	//----- nvinfo : EIATTR_CBANK_PARAM_SIZE
	.align		4
.L_21:
        /*007c*/ 	.byte	0x03, 0x19
        /*007e*/ 	.short	0x0028


	//----- nvinfo : EIATTR_PARAM_CBANK
	.align		4
        /*0080*/ 	.byte	0x04, 0x0a
        /*0082*/ 	.short	(.L_23 - .L_22)
	.align		4
.L_22:
        /*0084*/ 	.word	index@(.nv.constant0._Z3csrPiS_S_S_S_)
        /*0088*/ 	.short	0x0380
        /*008a*/ 	.short	0x0028


	//----- nvinfo : EIATTR_SW_WAR
	.align		4
.L_23:
        /*008c*/ 	.byte	0x04, 0x36
        /*008e*/ 	.short	(.L_25 - .L_24)
.L_24:
        /*0090*/ 	.word	0x00000008
.L_25:


//--------------------- .nv.callgraph             --------------------------
	.section	.nv.callgraph,"",@"SHT_CUDA_CALLGRAPH"
	.align	4
	.sectionentsize	8
	.align		4
        /*0000*/ 	.word	0x00000000
	.align		4
        /*0004*/ 	.word	0xffffffff
	.align		4
        /*0008*/ 	.word	0x00000000
	.align		4
        /*000c*/ 	.word	0xfffffffe
	.align		4
        /*0010*/ 	.word	0x00000000
	.align		4
        /*0014*/ 	.word	0xfffffffd
	.align		4
        /*0018*/ 	.word	0x00000000
	.align		4
        /*001c*/ 	.word	0xfffffffc


//--------------------- .text._Z3csrPiS_S_S_S_    --------------------------
	.section	.text._Z3csrPiS_S_S_S_,"ax",@progbits
	.align	128
        .global         _Z3csrPiS_S_S_S_
        .type           _Z3csrPiS_S_S_S_,@function
        .size           _Z3csrPiS_S_S_S_,(.L_x_2 - _Z3csrPiS_S_S_S_)
        .other          _Z3csrPiS_S_S_S_,@"STO_CUDA_ENTRY STV_DEFAULT"
_Z3csrPiS_S_S_S_:
.text._Z3csrPiS_S_S_S_:
[----:B------:R-:W-:Y:S01]  /*0000*/  LDC R1, c[0x0][0x37c] ;  /* 0x0000df00ff017b82 */ /* 0x000fe20000000800 */
[----:B------:R-:W0:Y:S07]  /*0010*/  S2R R0, SR_TID.X ;  /* 0x0000000000007919 */ /* 0x000e2e0000002100 */
[----:B------:R-:W0:Y:S01]  /*0020*/  S2UR UR6, SR_CTAID.X ;  /* 0x00000000000679c3 */ /* 0x000e220000002500 */
[----:B------:R-:W1:Y:S07]  /*0030*/  LDCU.64 UR4, c[0x0][0x358] ;  /* 0x00006b00ff0477ac */ /* 0x000e6e0008000a00 */
[----:B------:R-:W0:Y:S08]  /*0040*/  LDC R7, c[0x0][0x360] ;  /* 0x0000d800ff077b82 */ /* 0x000e300000000800 */
[----:B------:R-:W2:Y:S08]  /*0050*/  LDC.64 R2, c[0x0][0x3a0] ;  /* 0x0000e800ff027b82 */ /* 0x000eb00000000a00 */
[----:B------:R-:W3:Y:S01]  /*0060*/  LDC.64 R4, c[0x0][0x390] ;  /* 0x0000e400ff047b82 */ /* 0x000ee20000000a00 */
[----:B0-----:R-:W-:-:S04]  /*0070*/  IMAD R7, R7, UR6, R0 ;  /* 0x0000000607077c24 */ /* 0x001fc8000f8e0200 */
[----:B--2---:R-:W-:-:S05]  /*0080*/  IMAD.WIDE R2, R7, 0x4, R2 ;  /* 0x0000000407027825 */ /* 0x004fca00078e0202 */
[----:B-1----:R0:W-:Y:S01]  /*0090*/  STG.E desc[UR4][R2.64], RZ ;  /* 0x000000ff02007986 */ /* 0x0021e2000c101904 */
[----:B---3--:R-:W-:-:S05]  /*00a0*/  IMAD.WIDE R4, R7, 0x4, R4 ;  /* 0x0000000407047825 */ /* 0x008fca00078e0204 */
[----:B------:R-:W2:Y:S04]  /*00b0*/  LDG.E R0, desc[UR4][R4.64] ;  /* 0x0000000404007981 */ /* 0x000ea8000c1e1900 */
[----:B------:R-:W2:Y:S02]  /*00c0*/  LDG.E R7, desc[UR4][R4.64+0x4] ;  /* 0x0000040404077981 */ /* 0x000ea4000c1e1900 */
[----:B--2---:R-:W-:-:S13]  /*00d0*/  ISETP.GE.AND P0, PT, R0, R7, PT ;  /* 0x000000070000720c */ /* 0x004fda0003f06270 */
[----:B0-----:R-:W-:Y:S05]  /*00e0*/  @P0 EXIT ;  /* 0x000000000000094d */ /* 0x001fea0003800000 */
[----:B------:R-:W-:-:S07]  /*00f0*/  HFMA2 R13, -RZ, RZ, 0, 0 ;  /* 0x00000000ff0d7431 */ /* 0x000fce00000001ff */
.L_x_0:
[----:B------:R-:W0:Y:S08]  /*0100*/  LDC.64 R8, c[0x0][0x388] ;  /* 0x0000e200ff087b82 */ /* 0x000e300000000a00 */
[----:B------:R-:W1:Y:S08]  /*0110*/  LDC.64 R6, c[0x0][0x380] ;  /* 0x0000e000ff067b82 */ /* 0x000e700000000a00 */
[----:B------:R-:W2:Y:S01]  /*0120*/  LDC.64 R10, c[0x0][0x398] ;  /* 0x0000e600ff0a7b82 */ /* 0x000ea20000000a00 */
[----:B0-----:R-:W-:-:S06]  /*0130*/  IMAD.WIDE R8, R0, 0x4, R8 ;  /* 0x0000000400087825 */ /* 0x001fcc00078e0208 */
[----:B------:R-:W2:Y:S01]  /*0140*/  LDG.E R9, desc[UR4][R8.64] ;  /* 0x0000000408097981 */ /* 0x000ea2000c1e1900 */
[----:B-1----:R-:W-:-:S06]  /*0150*/  IMAD.WIDE R6, R0, 0x4, R6 ;  /* 0x0000000400067825 */ /* 0x002fcc00078e0206 */
[----:B------:R-:W3:Y:S01]  /*0160*/  LDG.E R6, desc[UR4][R6.64] ;  /* 0x0000000406067981 */ /* 0x000ee2000c1e1900 */
[----:B--2---:R-:W-:-:S06]  /*0170*/  IMAD.WIDE R10, R9, 0x4, R10 ;  /* 0x00000004090a7825 */ /* 0x004fcc00078e020a */
[----:B------:R-:W3:Y:S02]  /*0180*/  LDG.E R10, desc[UR4][R10.64] ;  /* 0x000000040a0a7981 */ /* 0x000ee4000c1e1900 */
[----:B---3--:R-:W-:-:S05]  /*0190*/  IMAD R13, R6, R10, R13 ;  /* 0x0000000a060d7224 */ /* 0x008fca00078e020d */
[----:B------:R0:W-:Y:S04]  /*01a0*/  STG.E desc[UR4][R2.64], R13 ;  /* 0x0000000d02007986 */ /* 0x0001e8000c101904 */
[----:B------:R-:W2:Y:S01]  /*01b0*/  LDG.E R15, desc[UR4][R4.64+0x4] ;  /* 0x00000404040f7981 */ /* 0x000ea2000c1e1900 */
[----:B------:R-:W-:-:S04]  /*01c0*/  IADD3 R0, PT, PT, R0, 0x1, RZ ;  /* 0x0000000100007810 */ /* 0x000fc80007ffe0ff */
[----:B--2---:R-:W-:-:S13]  /*01d0*/  ISETP.GE.AND P0, PT, R0, R15, PT ;  /* 0x0000000f0000720c */ /* 0x004fda0003f06270 */
[----:B0-----:R-:W-:Y:S05]  /*01e0*/  @!P0 BRA `(.L_x_0) ;  /* 0xfffffffc00c48947 */ /* 0x001fea000383ffff */
[----:B------:R-:W-:Y:S05]  /*01f0*/  EXIT ;  /* 0x000000000000794d */ /* 0x000fea0003800000 */
.L_x_1:
[----:B------:R-:W-:-:S00]  /*0200*/  BRA `(.L_x_1) ;  /* 0xfffffffc00fc7947 */ /* 0x000fc0000383ffff */
[----:B------:R-:W-:-:S00]  /*0210*/  NOP ;  /* 0x0000000000007918 */ /* 0x000fc00000000000 */
        /* <DEDUP_REMOVED lines=14> */
.L_x_2:


//--------------------- .nv.shared.reserved.0     --------------------------
	.section	.nv.shared.reserved.0,"aw",@nobits
	.weak		__nv_reservedSMEM_offset_0_alias
	.size		__nv_reservedSMEM_offset_0_alias, 0, 64
	.other		__nv_reservedSMEM_offset_0_alias,@"STO_CUDA_RESERVED_SHARED STV_DEFAULT"
__nv_reservedSMEM_offset_0_alias:
	.zero		0
	.zero		64


//--------------------- .nv.constant0._Z3csrPiS_S_S_S_ --------------------------
	.section	.nv.constant0._Z3csrPiS_S_S_S_,"a",@progbits
	.sectionflags	@""
	.align	4
.nv.constant0._Z3csrPiS_S_S_S_:
	.zero		936


//--------------------- SYMBOLS --------------------------

	.type		.nv.reservedSmem.offset0,@object
	.size		.nv.reservedSmem.offset0,0x4
